	.headerflags	@"EF_CUDA_TEXMODE_UNIFIED EF_CUDA_64BIT_ADDRESS EF_CUDA_ACCELERATORS EF_CUDA_SM90 EF_CUDA_VIRTUAL_SM(EF_CUDA_SM90)"
	.elftype	@"ET_EXEC"


//--------------------- .nv.info                  --------------------------
	.section	.nv.info,"",@"SHT_CUDA_INFO"
	.align	4


	//----- nvinfo : EIATTR_REGCOUNT
	.align		4
        /*0000*/ 	.byte	0x04, 0x2f
        /*0002*/ 	.short	(.L_3 - .L_2)
	.align		4
.L_2:
        /*0004*/ 	.word	index@(triton_poi_fused_clone_23)
        /*0008*/ 	.word	0x00000018


	//----- nvinfo : EIATTR_MIN_STACK_SIZE
	.align		4
.L_3:
        /*000c*/ 	.byte	0x04, 0x12
        /*000e*/ 	.short	(.L_5 - .L_4)
	.align		4
.L_4:
        /*0010*/ 	.word	index@(triton_poi_fused_clone_23)
        /*0014*/ 	.word	0x00000000


	//----- nvinfo : EIATTR_FRAME_SIZE
	.align		4
.L_5:
        /*0018*/ 	.byte	0x04, 0x11
        /*001a*/ 	.short	(.L_7 - .L_6)
	.align		4
.L_6:
        /*001c*/ 	.word	index@(triton_poi_fused_clone_23)
        /*0020*/ 	.word	0x00000000


	//----- nvinfo : EIATTR_MIN_STACK_SIZE
	.align		4
.L_7:
        /*0024*/ 	.byte	0x04, 0x12
        /*0026*/ 	.short	(.L_9 - .L_8)
	.align		4
.L_8:
        /*0028*/ 	.word	index@(triton_poi_fused_clone_23)
        /*002c*/ 	.word	0x00000000
.L_9:


//--------------------- .nv.info.triton_poi_fused_clone_23 --------------------------
	.section	.nv.info.triton_poi_fused_clone_23,"",@"SHT_CUDA_INFO"
	.sectionflags	@""
	.align	4


	//----- nvinfo : EIATTR_CUDA_API_VERSION
	.align		4
        /*0000*/ 	.byte	0x04, 0x37
        /*0002*/ 	.short	(.L_11 - .L_10)
.L_10:
        /*0004*/ 	.word	0x0000007c


	//----- nvinfo : EIATTR_KPARAM_INFO
	.align		4
.L_11:
        /*0008*/ 	.byte	0x04, 0x17
        /*000a*/ 	.short	(.L_13 - .L_12)
.L_12:
        /*000c*/ 	.word	0x00000000
        /*0010*/ 	.short	0x0006
        /*0012*/ 	.short	0x0030
        /*0014*/ 	.byte	0x00, 0xf0, 0x11, 0x00


	//----- nvinfo : EIATTR_KPARAM_INFO
	.align		4
.L_13:
        /*0018*/ 	.byte	0x04, 0x17
        /*001a*/ 	.short	(.L_15 - .L_14)
.L_14:
        /*001c*/ 	.word	0x00000000
        /*0020*/ 	.short	0x0005
        /*0022*/ 	.short	0x0028
        /*0024*/ 	.byte	0x00, 0xf4, 0x21, 0x00


	//----- nvinfo : EIATTR_KPARAM_INFO
	.align		4
.L_15:
        /*0028*/ 	.byte	0x04, 0x17
        /*002a*/ 	.short	(.L_17 - .L_16)
.L_16:
        /*002c*/ 	.word	0x00000000
        /*0030*/ 	.short	0x0004
        /*0032*/ 	.short	0x0020
        /*0034*/ 	.byte	0x00, 0xf4, 0x21, 0x00


	//----- nvinfo : EIATTR_KPARAM_INFO
	.align		4
.L_17:
        /*0038*/ 	.byte	0x04, 0x17
        /*003a*/ 	.short	(.L_19 - .L_18)
.L_18:
        /*003c*/ 	.word	0x00000000
        /*0040*/ 	.short	0x0003
        /*0042*/ 	.short	0x0018
        /*0044*/ 	.byte	0x00, 0xf4, 0x21, 0x00


	//----- nvinfo : EIATTR_KPARAM_INFO
	.align		4
.L_19:
        /*0048*/ 	.byte	0x04, 0x17
        /*004a*/ 	.short	(.L_21 - .L_20)
.L_20:
        /*004c*/ 	.word	0x00000000
        /*0050*/ 	.short	0x0002
        /*0052*/ 	.short	0x0010
        /*0054*/ 	.byte	0x00, 0xf4, 0x21, 0x00


	//----- nvinfo : EIATTR_KPARAM_INFO
	.align		4
.L_21:
        /*0058*/ 	.byte	0x04, 0x17
        /*005a*/ 	.short	(.L_23 - .L_22)
.L_22:
        /*005c*/ 	.word	0x00000000
        /*0060*/ 	.short	0x0001
        /*0062*/ 	.short	0x0008
        /*0064*/ 	.byte	0x00, 0xf4, 0x21, 0x00


	//----- nvinfo : EIATTR_KPARAM_INFO
	.align		4
.L_23:
        /*0068*/ 	.byte	0x04, 0x17
        /*006a*/ 	.short	(.L_25 - .L_24)
.L_24:
        /*006c*/ 	.word	0x00000000
        /*0070*/ 	.short	0x0000
        /*0072*/ 	.short	0x0000
        /*0074*/ 	.byte	0x00, 0xf4, 0x21, 0x00


	//----- nvinfo : EIATTR_SPARSE_MMA_MASK
	.align		4
.L_25:
        /*0078*/ 	.byte	0x03, 0x50
        /*007a*/ 	.short	0x0000


	//----- nvinfo : EIATTR_MAXREG_COUNT
	.align		4
        /*007c*/ 	.byte	0x03, 0x1b
        /*007e*/ 	.short	0x00ff


	//----- nvinfo : EIATTR_EXIT_INSTR_OFFSETS
	.align		4
        /*0080*/ 	.byte	0x04, 0x1c
        /*0082*/ 	.short	(.L_27 - .L_26)


	//   ....[0]....
.L_26:
        /*0084*/ 	.word	0x000005a0


	//   ....[1]....
        /*0088*/ 	.word	0x000005c0


	//----- nvinfo : EIATTR_REQNTID
	.align		4
.L_27:
        /*008c*/ 	.byte	0x04, 0x10
        /*008e*/ 	.short	(.L_29 - .L_28)
.L_28:
        /*0090*/ 	.word	0x00000080
        /*0094*/ 	.word	0x00000001
        /*0098*/ 	.word	0x00000001


	//----- nvinfo : EIATTR_CBANK_PARAM_SIZE
	.align		4
.L_29:
        /*009c*/ 	.byte	0x03, 0x19
        /*009e*/ 	.short	0x0034


	//----- nvinfo : EIATTR_PARAM_CBANK
	.align		4
        /*00a0*/ 	.byte	0x04, 0x0a
        /*00a2*/ 	.short	(.L_31 - .L_30)
	.align		4
.L_30:
        /*00a4*/ 	.word	index@(.nv.constant0.triton_poi_fused_clone_23)
        /*00a8*/ 	.short	0x0210
        /*00aa*/ 	.short	0x0034


	//----- nvinfo : EIATTR_SW_WAR
	.align		4
.L_31:
        /*00ac*/ 	.byte	0x04, 0x36
        /*00ae*/ 	.short	(.L_33 - .L_32)
.L_32:
        /*00b0*/ 	.word	0x00000008
.L_33:


//--------------------- .nv.callgraph             --------------------------
	.section	.nv.callgraph,"",@"SHT_CUDA_CALLGRAPH"
	.align	4
	.sectionentsize	8
	.align		4
        /*0000*/ 	.word	0x00000000
	.align		4
        /*0004*/ 	.word	0xffffffff
	.align		4
        /*0008*/ 	.word	0x00000000
	.align		4
        /*000c*/ 	.word	0xfffffffe
	.align		4
        /*0010*/ 	.word	0x00000000
	.align		4
        /*0014*/ 	.word	0xfffffffd
	.align		4
        /*0018*/ 	.word	0x00000000
	.align		4
        /*001c*/ 	.word	0xfffffffc


//--------------------- .nv.constant4             --------------------------
	.section	.nv.constant4,"a",@progbits
	.align	8
	.align		8
.nv.constant4:
        /*0000*/ 	.dword	_$_str
	.align		8
        /*0008*/ 	.dword	_$_str_$_2


//--------------------- .text.triton_poi_fused_clone_23 --------------------------
	.section	.text.triton_poi_fused_clone_23,"ax",@progbits
	.align	128
        .global         triton_poi_fused_clone_23
        .type           triton_poi_fused_clone_23,@function
        .size           triton_poi_fused_clone_23,(.L_x_1 - triton_poi_fused_clone_23)
        .other          triton_poi_fused_clone_23,@"STO_CUDA_ENTRY STV_DEFAULT"
triton_poi_fused_clone_23:
.text.triton_poi_fused_clone_23:
[----:B------:R-:W0:Y:S01]  /*0000*/  LDC R1, c[0x0][0x28] ;  /* 0x00000a00ff017b82 */ /* 0x000e220000000800 */
[----:B------:R-:W1:Y:S01]  /*0010*/  S2R R0, SR_TID.X ;  /* 0x0000000000007919 */ /* 0x000e620000002100 */
[----:B------:R-:W-:Y:S01]  /*0020*/  CS2R R8, SRZ ;  /* 0x0000000000087805 */ /* 0x000fe2000001ff00 */
[----:B------:R-:W-:-:S05]  /*0030*/  ULDC.64 UR4, c[0x0][0x208] ;  /* 0x0000820000047ab9 */ /* 0x000fca0000000a00 */
[----:B------:R-:W2:Y:S01]  /*0040*/  LDC.64 R10, c[0x0][0x210] ;  /* 0x00008400ff0a7b82 */ /* 0x000ea20000000a00 */
[----:B------:R-:W3:Y:S07]  /*0050*/  S2R R3, SR_CTAID.X ;  /* 0x0000000000037919 */ /* 0x000eee0000002500 */
[----:B------:R-:W4:Y:S01]  /*0060*/  LDC.64 R14, c[0x0][0x218] ;  /* 0x00008600ff0e7b82 */ /* 0x000f220000000a00 */
[----:B-1----:R-:W-:-:S04]  /*0070*/  SHF.L.U32 R0, R0, 0x1, RZ ;  /* 0x0000000100007819 */ /* 0x002fc800000006ff */
[----:B------:R-:W-:-:S04]  /*0080*/  LOP3.LUT R0, R0, 0xfe, RZ, 0xc0, !PT ;  /* 0x000000fe00007812 */ /* 0x000fc800078ec0ff */
[----:B---3--:R-:W-:Y:S02]  /*0090*/  LEA R0, R3, R0, 0x8 ;  /* 0x0000000003007211 */ /* 0x008fe400078e40ff */
[----:B------:R-:W1:Y:S02]  /*00a0*/  LDC.64 R2, c[0x0][0x220] ;  /* 0x00008800ff027b82 */ /* 0x000e640000000a00 */
[C---:B------:R-:W-:Y:S01]  /*00b0*/  ISETP.GE.AND P0, PT, R0.reuse, 0x2400, PT ;  /* 0x000024000000780c */ /* 0x040fe20003f06270 */
[----:B------:R-:W-:-:S05]  /*00c0*/  IMAD.HI R4, R0, 0x38e38e39, RZ ;  /* 0x38e38e3900047827 */ /* 0x000fca00078e02ff */
[----:B------:R-:W-:-:S04]  /*00d0*/  SHF.R.U32.HI R5, RZ, 0x1f, R4 ;  /* 0x0000001fff057819 */ /* 0x000fc80000011604 */
[----:B------:R-:W-:-:S04]  /*00e0*/  LEA.HI.SX32 R17, R4, R5, 0x1d ;  /* 0x0000000504117211 */ /* 0x000fc800078feaff */
[----:B------:R-:W-:-:S04]  /*00f0*/  SHF.R.S32.HI R4, RZ, 0x1f, R17 ;  /* 0x0000001fff047819 */ /* 0x000fc80000011411 */
[----:B------:R-:W-:-:S04]  /*0100*/  LEA.HI R4, R4, R17, RZ, 0x6 ;  /* 0x0000001104047211 */ /* 0x000fc800078f30ff */
[----:B------:R-:W-:-:S05]  /*0110*/  LOP3.LUT R4, R4, 0xffffffc0, RZ, 0xc0, !PT ;  /* 0xffffffc004047812 */ /* 0x000fca00078ec0ff */
[----:B------:R-:W-:-:S04]  /*0120*/  IMAD.IADD R13, R17, 0x1, -R4 ;  /* 0x00000001110d7824 */ /* 0x000fc800078e0a04 */
[----:B-1----:R-:W-:-:S05]  /*0130*/  IMAD.WIDE R2, R13, 0x4, R2 ;  /* 0x000000040d027825 */ /* 0x002fca00078e0202 */
[----:B------:R-:W3:Y:S04]  /*0140*/  @!P0 LDG.E.EL R8, desc[UR4][R2.64] ;  /* 0x0000000402088981 */ /* 0x000ee8000c2e1900 */
[----:B------:R1:W5:Y:S01]  /*0150*/  @!P0 LDG.E.EL R9, desc[UR4][R2.64] ;  /* 0x0000000402098981 */ /* 0x000362000c2e1900 */
[----:B------:R-:W-:Y:S01]  /*0160*/  IADD3 R4, R0, 0x1, RZ ;  /* 0x0000000100047810 */ /* 0x000fe20007ffe0ff */
[----:B------:R-:W-:Y:S01]  /*0170*/  IMAD.HI R5, R0, 0x2aaaaaab, RZ ;  /* 0x2aaaaaab00057827 */ /* 0x000fe200078e02ff */
[----:B------:R-:W-:-:S03]  /*0180*/  LEA R17, R17, 0x9, 0x6 ;  /* 0x0000000911117811 */ /* 0x000fc600078e30ff */
[----:B------:R-:W-:Y:S01]  /*0190*/  IMAD.HI R6, R4, 0x2aaaaaab, RZ ;  /* 0x2aaaaaab04067827 */ /* 0x000fe200078e02ff */
[----:B------:R-:W-:Y:S01]  /*01a0*/  LEA.HI R5, R5, R5, RZ, 0x1 ;  /* 0x0000000505057211 */ /* 0x000fe200078f08ff */
[----:B-1----:R-:W1:Y:S03]  /*01b0*/  LDC.64 R2, c[0x0][0x230] ;  /* 0x00008c00ff027b82 */ /* 0x002e660000000a00 */
[----:B------:R-:W-:Y:S01]  /*01c0*/  LEA.HI R7, R6, R6, RZ, 0x1 ;  /* 0x0000000606077211 */ /* 0x000fe200078f08ff */
[----:B------:R-:W-:-:S04]  /*01d0*/  IMAD.HI R6, R5, 0x2aaaaaab, RZ ;  /* 0x2aaaaaab05067827 */ /* 0x000fc800078e02ff */
[----:B------:R-:W-:Y:S01]  /*01e0*/  IMAD R12, R7, -0x6, R4 ;  /* 0xfffffffa070c7824 */ /* 0x000fe200078e0204 */
[----:B------:R-:W-:Y:S01]  /*01f0*/  LEA.HI R16, R6, R6, RZ, 0x1 ;  /* 0x0000000606107211 */ /* 0x000fe200078f08ff */
[----:B------:R-:W-:Y:S01]  /*0200*/  IMAD R4, R5, -0x6, R0 ;  /* 0xfffffffa05047824 */ /* 0x000fe200078e0200 */
[----:B------:R-:W1:Y:S01]  /*0210*/  LDC.64 R6, c[0x0][0x228] ;  /* 0x00008a00ff067b82 */ /* 0x000e620000000a00 */
[----:B----4-:R-:W-:Y:S01]  /*0220*/  IMAD.WIDE R20, R13, 0x4, R14 ;  /* 0x000000040d147825 */ /* 0x010fe200078e020e */
[----:B------:R-:W-:-:S03]  /*0230*/  CS2R R14, SRZ ;  /* 0x00000000000e7805 */ /* 0x000fc6000001ff00 */
[----:B------:R-:W-:Y:S01]  /*0240*/  IMAD R16, R16, -0x6, R5 ;  /* 0xfffffffa10107824 */ /* 0x000fe200078e0205 */
[----:B------:R-:W-:Y:S01]  /*0250*/  IADD3 R5, R4, R17, RZ ;  /* 0x0000001104057210 */ /* 0x000fe20007ffe0ff */
[----:B------:R-:W-:Y:S01]  /*0260*/  IMAD.IADD R17, R12, 0x1, R17 ;  /* 0x000000010c117824 */ /* 0x000fe200078e0211 */
[----:B------:R-:W4:Y:S01]  /*0270*/  @!P0 LDG.E.EL R15, desc[UR4][R20.64] ;  /* 0x00000004140f8981 */ /* 0x000f22000c2e1900 */
[----:B------:R-:W-:Y:S01]  /*0280*/  IMAD.MOV.U32 R12, RZ, RZ, RZ ;  /* 0x000000ffff0c7224 */ /* 0x000fe200078e00ff */
[C---:B------:R-:W-:Y:S02]  /*0290*/  LEA R5, R16.reuse, R5, 0x3 ;  /* 0x0000000510057211 */ /* 0x040fe400078e18ff */
[----:B------:R-:W-:-:S03]  /*02a0*/  LEA R17, R16, R17, 0x3 ;  /* 0x0000001110117211 */ /* 0x000fc600078e18ff */
[----:B--2---:R-:W-:-:S04]  /*02b0*/  IMAD.WIDE R4, R5, 0x4, R10 ;  /* 0x0000000405047825 */ /* 0x004fc800078e020a */
[----:B------:R-:W-:Y:S01]  /*02c0*/  IMAD.WIDE R18, R17, 0x4, R10 ;  /* 0x0000000411127825 */ /* 0x000fe200078e020a */
[----:B------:R-:W-:-:S03]  /*02d0*/  CS2R R10, SRZ ;  /* 0x00000000000a7805 */ /* 0x000fc6000001ff00 */
[C---:B-1----:R-:W-:Y:S01]  /*02e0*/  IMAD.WIDE R2, R13.reuse, 0x4, R2 ;  /* 0x000000040d027825 */ /* 0x042fe200078e0202 */
[----:B------:R-:W4:Y:S03]  /*02f0*/  @!P0 LDG.E R12, desc[UR4][R18.64] ;  /* 0x00000004120c8981 */ /* 0x000f26000c1e1900 */
[----:B0-----:R-:W-:Y:S01]  /*0300*/  IMAD.WIDE R6, R13, 0x4, R6 ;  /* 0x000000040d067825 */ /* 0x001fe200078e0206 */
[----:B------:R-:W-:Y:S01]  /*0310*/  HFMA2.MMA R13, -RZ, RZ, 0, 0 ;  /* 0x00000000ff0d7435 */ /* 0x000fe200000001ff */
[----:B------:R-:W2:Y:S01]  /*0320*/  @!P0 LDG.E R11, desc[UR4][R4.64] ;  /* 0x00000004040b8981 */ /* 0x000ea2000c1e1900 */
[----:B------:R-:W-:-:S03]  /*0330*/  CS2R R16, SRZ ;  /* 0x0000000000107805 */ /* 0x000fc6000001ff00 */
[----:B------:R-:W2:Y:S04]  /*0340*/  @!P0 LDG.E.EL R10, desc[UR4][R20.64] ;  /* 0x00000004140a8981 */ /* 0x000ea8000c2e1900 */
[----:B------:R-:W4:Y:S04]  /*0350*/  @!P0 LDG.E.EL R17, desc[UR4][R6.64] ;  /* 0x0000000406118981 */ /* 0x000f28000c2e1900 */
[----:B------:R0:W4:Y:S04]  /*0360*/  @!P0 LDG.E.EL R16, desc[UR4][R6.64] ;  /* 0x0000000406108981 */ /* 0x000128000c2e1900 */
[----:B------:R-:W4:Y:S04]  /*0370*/  @!P0 LDG.E.EL R14, desc[UR4][R2.64] ;  /* 0x00000004020e8981 */ /* 0x000f28000c2e1900 */
[----:B------:R1:W4:Y:S01]  /*0380*/  @!P0 LDG.E.EL R13, desc[UR4][R2.64] ;  /* 0x00000004020d8981 */ /* 0x000322000c2e1900 */
[----:B0-----:R-:W-:Y:S01]  /*0390*/  MOV R6, 0x3e800000 ;  /* 0x3e80000000067802 */ /* 0x001fe20000000f00 */
[----:B-1----:R-:W0:Y:S02]  /*03a0*/  LDC.64 R2, c[0x0][0x238] ;  /* 0x00008e00ff027b82 */ /* 0x002e240000000a00 */
[----:B0-----:R-:W-:-:S04]  /*03b0*/  IMAD.WIDE R2, R0, 0x4, R2 ;  /* 0x0000000400027825 */ /* 0x001fc800078e0202 */
[----:B---3--:R-:W-:Y:S01]  /*03c0*/  FADD R8, R8, 9.9999997473787516356e-06 ;  /* 0x3727c5ac08087421 */ /* 0x008fe20000000000 */
[----:B-----5:R-:W-:-:S03]  /*03d0*/  FADD R9, R9, 9.9999997473787516356e-06 ;  /* 0x3727c5ac09097421 */ /* 0x020fc60000000000 */
[----:B------:R-:W0:Y:S08]  /*03e0*/  MUFU.SQRT R4, R8 ;  /* 0x0000000800047308 */ /* 0x000e300000002000 */
[----:B------:R-:W1:Y:S01]  /*03f0*/  MUFU.SQRT R5, R9 ;  /* 0x0000000900057308 */ /* 0x000e620000002000 */
[C---:B0-----:R-:W-:Y:S02]  /*0400*/  FSETP.GT.AND P1, PT, R4.reuse, 8.50705917302346158658e+37, PT ;  /* 0x7e8000000400780b */ /* 0x041fe40003f24000 */
[----:B------:R-:W-:-:S02]  /*0410*/  FSETP.GEU.AND P3, PT, R4, 1.175494350822287508e-38, PT ;  /* 0x008000000400780b */ /* 0x000fc40003f6e000 */
[C---:B-1----:R-:W-:Y:S02]  /*0420*/  FSETP.GT.AND P2, PT, R5.reuse, 8.50705917302346158658e+37, PT ;  /* 0x7e8000000500780b */ /* 0x042fe40003f44000 */
[----:B------:R-:W-:-:S07]  /*0430*/  FSETP.GEU.AND P4, PT, R5, 1.175494350822287508e-38, PT ;  /* 0x008000000500780b */ /* 0x000fce0003f8e000 */
[----:B------:R-:W-:-:S04]  /*0440*/  @P1 FMUL R4, R4, 0.25 ;  /* 0x3e80000004041820 */ /* 0x000fc80000400000 */
[----:B------:R-:W-:Y:S01]  /*0450*/  @!P3 FMUL R4, R4, 16777216 ;  /* 0x4b8000000404b820 */ /* 0x000fe20000400000 */
[----:B------:R-:W-:-:S04]  /*0460*/  @P2 FMUL R5, R5, 0.25 ;  /* 0x3e80000005052820 */ /* 0x000fc80000400000 */
[----:B------:R-:W-:Y:S01]  /*0470*/  @!P4 FMUL R5, R5, 16777216 ;  /* 0x4b8000000505c820 */ /* 0x000fe20000400000 */
[----:B------:R-:W0:Y:S01]  /*0480*/  MUFU.RCP R4, R4 ;  /* 0x0000000400047308 */ /* 0x000e220000001000 */
[----:B------:R-:W-:-:S07]  /*0490*/  FSEL R7, R6, 1, P1 ;  /* 0x3f80000006077808 */ /* 0x000fce0000800000 */
[----:B------:R-:W1:Y:S01]  /*04a0*/  MUFU.RCP R5, R5 ;  /* 0x0000000500057308 */ /* 0x000e620000001000 */
[----:B------:R-:W-:Y:S01]  /*04b0*/  FSEL R6, R6, 1, P2 ;  /* 0x3f80000006067808 */ /* 0x000fe20001000000 */
[----:B------:R-:W-:-:S04]  /*04c0*/  @!P3 FMUL R7, R7, 16777216 ;  /* 0x4b8000000707b820 */ /* 0x000fc80000400000 */
[----:B------:R-:W-:Y:S01]  /*04d0*/  @!P4 FMUL R6, R6, 16777216 ;  /* 0x4b8000000606c820 */ /* 0x000fe20000400000 */
[----:B--2---:R-:W-:Y:S01]  /*04e0*/  FADD R10, -R10, R11 ;  /* 0x0000000b0a0a7221 */ /* 0x004fe20000000100 */
[----:B----4-:R-:W-:Y:S01]  /*04f0*/  FADD R12, -R15, R12 ;  /* 0x0000000c0f0c7221 */ /* 0x010fe20000000100 */
[----:B0-----:R-:W-:Y:S01]  /*0500*/  FMUL R7, R4, R7 ;  /* 0x0000000704077220 */ /* 0x001fe20000400000 */
[----:B-1----:R-:W-:-:S03]  /*0510*/  FMUL R9, R5, R6 ;  /* 0x0000000605097220 */ /* 0x002fc60000400000 */
[----:B------:R-:W-:Y:S01]  /*0520*/  FMUL R7, R10, R7 ;  /* 0x000000070a077220 */ /* 0x000fe20000400000 */
[----:B------:R-:W-:-:S03]  /*0530*/  FMUL R12, R12, R9 ;  /* 0x000000090c0c7220 */ /* 0x000fc60000400000 */
[----:B------:R-:W-:Y:S01]  /*0540*/  FFMA R7, R7, R17, R14 ;  /* 0x0000001107077223 */ /* 0x000fe2000000000e */
[----:B------:R-:W-:-:S04]  /*0550*/  FFMA R12, R12, R16, R13 ;  /* 0x000000100c0c7223 */ /* 0x000fc8000000000d */
[C---:B------:R-:W-:Y:S02]  /*0560*/  FSETP.GEU.AND P1, PT, R7.reuse, RZ, PT ;  /* 0x000000ff0700720b */ /* 0x040fe40003f2e000 */
[C---:B------:R-:W-:Y:S02]  /*0570*/  FSETP.GEU.AND P2, PT, R12.reuse, RZ, PT ;  /* 0x000000ff0c00720b */ /* 0x040fe40003f4e000 */
[----:B------:R-:W-:Y:S02]  /*0580*/  FSEL R4, R7, RZ, P1 ;  /* 0x000000ff07047208 */ /* 0x000fe40000800000 */
[----:B------:R-:W-:Y:S01]  /*0590*/  FSEL R5, R12, RZ, P2 ;  /* 0x000000ff0c057208 */ /* 0x000fe20001000000 */
[----:B------:R-:W-:Y:S08]  /*05a0*/  @P0 EXIT ;  /* 0x000000000000094d */ /* 0x000ff00003800000 */
[----:B------:R-:W-:Y:S01]  /*05b0*/  STG.E.64 desc[UR4][R2.64], R4 ;  /* 0x0000000402007986 */ /* 0x000fe2000c101b04 */
[----:B------:R-:W-:Y:S05]  /*05c0*/  EXIT ;  /* 0x000000000000794d */ /* 0x000fea0003800000 */
.L_x_0:
[----:B------:R-:W-:-:S00]  /*05d0*/  BRA `(.L_x_0) ;  /* 0xfffffffc00fc7947 */ /* 0x000fc0000383ffff */
[----:B------:R-:W-:-:S00]  /*05e0*/  NOP ;  /* 0x0000000000007918 */ /* 0x000fc00000000000 */
        /* <DEDUP_REMOVED lines=9> */
.L_x_1:


//--------------------- .nv.global.init           --------------------------
	.section	.nv.global.init,"aw",@progbits
.nv.global.init:
	.type		_$_str,@object
	.size		_$_str,(_$_str_$_2 - _$_str)
_$_str:
        /*0000*/ 	.byte	0x5f, 0x5f, 0x43, 0x55, 0x44, 0x41, 0x5f, 0x46, 0x54, 0x5a, 0x00
	.type		_$_str_$_2,@object
	.size		_$_str_$_2,(.L_1 - _$_str_$_2)
_$_str_$_2:
        /*000b*/ 	.byte	0x5f, 0x5f, 0x43, 0x55, 0x44, 0x41, 0x5f, 0x50, 0x52, 0x45, 0x43, 0x5f, 0x53, 0x51, 0x52, 0x54
        /*001b*/ 	.byte	0x00
.L_1:


//--------------------- .nv.constant0.triton_poi_fused_clone_23 --------------------------
	.section	.nv.constant0.triton_poi_fused_clone_23,"a",@progbits
	.sectionflags	@""
	.align	4
.nv.constant0.triton_poi_fused_clone_23:
	.zero		580
